	.headerflags	@"EF_CUDA_TEXMODE_UNIFIED EF_CUDA_64BIT_ADDRESS EF_CUDA_ACCELERATORS EF_CUDA_SM90 EF_CUDA_VIRTUAL_SM(EF_CUDA_SM90)"
	.elftype	@"ET_EXEC"


//--------------------- .nv.info                  --------------------------
	.section	.nv.info,"",@"SHT_CUDA_INFO"
	.align	4


	//----- nvinfo : EIATTR_REGCOUNT
	.align		4
        /*0000*/ 	.byte	0x04, 0x2f
        /*0002*/ 	.short	(.L_2 - .L_1)
	.align		4
.L_1:
        /*0004*/ 	.word	index@(triton_red_fused_convolution_native_layer_norm_6)
        /*0008*/ 	.word	0x00000020


	//----- nvinfo : EIATTR_MIN_STACK_SIZE
	.align		4
.L_2:
        /*000c*/ 	.byte	0x04, 0x12
        /*000e*/ 	.short	(.L_4 - .L_3)
	.align		4
.L_3:
        /*0010*/ 	.word	index@(triton_red_fused_convolution_native_layer_norm_6)
        /*0014*/ 	.word	0x00000000


	//----- nvinfo : EIATTR_FRAME_SIZE
	.align		4
.L_4:
        /*0018*/ 	.byte	0x04, 0x11
        /*001a*/ 	.short	(.L_6 - .L_5)
	.align		4
.L_5:
        /*001c*/ 	.word	index@(triton_red_fused_convolution_native_layer_norm_6)
        /*0020*/ 	.word	0x00000000


	//----- nvinfo : EIATTR_MIN_STACK_SIZE
	.align		4
.L_6:
        /*0024*/ 	.byte	0x04, 0x12
        /*0026*/ 	.short	(.L_8 - .L_7)
	.align		4
.L_7:
        /*0028*/ 	.word	index@(triton_red_fused_convolution_native_layer_norm_6)
        /*002c*/ 	.word	0x00000000
.L_8:


//--------------------- .nv.info.triton_red_fused_convolution_native_layer_norm_6 --------------------------
	.section	.nv.info.triton_red_fused_convolution_native_layer_norm_6,"",@"SHT_CUDA_INFO"
	.sectionflags	@""
	.align	4


	//----- nvinfo : EIATTR_CUDA_API_VERSION
	.align		4
        /*0000*/ 	.byte	0x04, 0x37
        /*0002*/ 	.short	(.L_10 - .L_9)
.L_9:
        /*0004*/ 	.word	0x0000007c


	//----- nvinfo : EIATTR_KPARAM_INFO
	.align		4
.L_10:
        /*0008*/ 	.byte	0x04, 0x17
        /*000a*/ 	.short	(.L_12 - .L_11)
.L_11:
        /*000c*/ 	.word	0x00000000
        /*0010*/ 	.short	0x0008
        /*0012*/ 	.short	0x003c
        /*0014*/ 	.byte	0x00, 0xf0, 0x11, 0x00


	//----- nvinfo : EIATTR_KPARAM_INFO
	.align		4
.L_12:
        /*0018*/ 	.byte	0x04, 0x17
        /*001a*/ 	.short	(.L_14 - .L_13)
.L_13:
        /*001c*/ 	.word	0x00000000
        /*0020*/ 	.short	0x0007
        /*0022*/ 	.short	0x0038
        /*0024*/ 	.byte	0x00, 0xf0, 0x11, 0x00


	//----- nvinfo : EIATTR_KPARAM_INFO
	.align		4
.L_14:
        /*0028*/ 	.byte	0x04, 0x17
        /*002a*/ 	.short	(.L_16 - .L_15)
.L_15:
        /*002c*/ 	.word	0x00000000
        /*0030*/ 	.short	0x0006
        /*0032*/ 	.short	0x0030
        /*0034*/ 	.byte	0x00, 0xf4, 0x21, 0x00


	//----- nvinfo : EIATTR_KPARAM_INFO
	.align		4
.L_16:
        /*0038*/ 	.byte	0x04, 0x17
        /*003a*/ 	.short	(.L_18 - .L_17)
.L_17:
        /*003c*/ 	.word	0x00000000
        /*0040*/ 	.short	0x0005
        /*0042*/ 	.short	0x0028
        /*0044*/ 	.byte	0x00, 0xf4, 0x21, 0x00


	//----- nvinfo : EIATTR_KPARAM_INFO
	.align		4
.L_18:
        /*0048*/ 	.byte	0x04, 0x17
        /*004a*/ 	.short	(.L_20 - .L_19)
.L_19:
        /*004c*/ 	.word	0x00000000
        /*0050*/ 	.short	0x0004
        /*0052*/ 	.short	0x0020
        /*0054*/ 	.byte	0x00, 0xf4, 0x21, 0x00


	//----- nvinfo : EIATTR_KPARAM_INFO
	.align		4
.L_20:
        /*0058*/ 	.byte	0x04, 0x17
        /*005a*/ 	.short	(.L_22 - .L_21)
.L_21:
        /*005c*/ 	.word	0x00000000
        /*0060*/ 	.short	0x0003
        /*0062*/ 	.short	0x0018
        /*0064*/ 	.byte	0x00, 0xf4, 0x21, 0x00


	//----- nvinfo : EIATTR_KPARAM_INFO
	.align		4
.L_22:
        /*0068*/ 	.byte	0x04, 0x17
        /*006a*/ 	.short	(.L_24 - .L_23)
.L_23:
        /*006c*/ 	.word	0x00000000
        /*0070*/ 	.short	0x0002
        /*0072*/ 	.short	0x0010
        /*0074*/ 	.byte	0x00, 0xf4, 0x21, 0x00


	//----- nvinfo : EIATTR_KPARAM_INFO
	.align		4
.L_24:
        /*0078*/ 	.byte	0x04, 0x17
        /*007a*/ 	.short	(.L_26 - .L_25)
.L_25:
        /*007c*/ 	.word	0x00000000
        /*0080*/ 	.short	0x0001
        /*0082*/ 	.short	0x0008
        /*0084*/ 	.byte	0x00, 0xf4, 0x21, 0x00


	//----- nvinfo : EIATTR_KPARAM_INFO
	.align		4
.L_26:
        /*0088*/ 	.byte	0x04, 0x17
        /*008a*/ 	.short	(.L_28 - .L_27)
.L_27:
        /*008c*/ 	.word	0x00000000
        /*0090*/ 	.short	0x0000
        /*0092*/ 	.short	0x0000
        /*0094*/ 	.byte	0x00, 0xf4, 0x21, 0x00


	//----- nvinfo : EIATTR_SPARSE_MMA_MASK
	.align		4
.L_28:
        /*0098*/ 	.byte	0x03, 0x50
        /*009a*/ 	.short	0x0000


	//----- nvinfo : EIATTR_MAXREG_COUNT
	.align		4
        /*009c*/ 	.byte	0x03, 0x1b
        /*009e*/ 	.short	0x0080


	//----- nvinfo : EIATTR_COOP_GROUP_MASK_REGIDS
	.align		4
        /*00a0*/ 	.byte	0x04, 0x29
        /*00a2*/ 	.short	(.L_30 - .L_29)


	//   ....[0]....
.L_29:
        /*00a4*/ 	.word	0xffffffff


	//   ....[1]....
        /*00a8*/ 	.word	0xffffffff


	//   ....[2]....
        /*00ac*/ 	.word	0xffffffff


	//   ....[3]....
        /*00b0*/ 	.word	0xffffffff


	//   ....[4]....
        /*00b4*/ 	.word	0xffffffff


	//   ....[5]....
        /*00b8*/ 	.word	0xffffffff


	//   ....[6]....
        /*00bc*/ 	.word	0xffffffff


	//   ....[7]....
        /*00c0*/ 	.word	0xffffffff


	//   ....[8]....
        /*00c4*/ 	.word	0xffffffff


	//   ....[9]....
        /*00c8*/ 	.word	0xffffffff


	//   ....[10]....
        /*00cc*/ 	.word	0xffffffff


	//   ....[11]....
        /*00d0*/ 	.word	0xffffffff


	//   ....[12]....
        /*00d4*/ 	.word	0xffffffff


	//   ....[13]....
        /*00d8*/ 	.word	0xffffffff


	//   ....[14]....
        /*00dc*/ 	.word	0xffffffff


	//----- nvinfo : EIATTR_COOP_GROUP_INSTR_OFFSETS
	.align		4
.L_30:
        /*00e0*/ 	.byte	0x04, 0x28
        /*00e2*/ 	.short	(.L_32 - .L_31)


	//   ....[0]....
.L_31:
        /*00e4*/ 	.word	0x00000380


	//   ....[1]....
        /*00e8*/ 	.word	0x00000550


	//   ....[2]....
        /*00ec*/ 	.word	0x00000600


	//   ....[3]....
        /*00f0*/ 	.word	0x00000650


	//   ....[4]....
        /*00f4*/ 	.word	0x000006c0


	//   ....[5]....
        /*00f8*/ 	.word	0x00000770


	//   ....[6]....
        /*00fc*/ 	.word	0x000007c0


	//   ....[7]....
        /*0100*/ 	.word	0x00000820


	//   ....[8]....
        /*0104*/ 	.word	0x000008c0


	//   ....[9]....
        /*0108*/ 	.word	0x00000910


	//   ....[10]....
        /*010c*/ 	.word	0x00000970


	//   ....[11]....
        /*0110*/ 	.word	0x00000a30


	//   ....[12]....
        /*0114*/ 	.word	0x00000a70


	//   ....[13]....
        /*0118*/ 	.word	0x00000b50


	//   ....[14]....
        /*011c*/ 	.word	0x00000bb0


	//----- nvinfo : EIATTR_EXIT_INSTR_OFFSETS
	.align		4
.L_32:
        /*0120*/ 	.byte	0x04, 0x1c
        /*0122*/ 	.short	(.L_34 - .L_33)


	//   ....[0]....
.L_33:
        /*0124*/ 	.word	0x000010b0


	//   ....[1]....
        /*0128*/ 	.word	0x000010d0


	//----- nvinfo : EIATTR_REQNTID
	.align		4
.L_34:
        /*012c*/ 	.byte	0x04, 0x10
        /*012e*/ 	.short	(.L_36 - .L_35)
.L_35:
        /*0130*/ 	.word	0x00000200
        /*0134*/ 	.word	0x00000001
        /*0138*/ 	.word	0x00000001


	//----- nvinfo : EIATTR_CBANK_PARAM_SIZE
	.align		4
.L_36:
        /*013c*/ 	.byte	0x03, 0x19
        /*013e*/ 	.short	0x0040


	//----- nvinfo : EIATTR_PARAM_CBANK
	.align		4
        /*0140*/ 	.byte	0x04, 0x0a
        /*0142*/ 	.short	(.L_38 - .L_37)
	.align		4
.L_37:
        /*0144*/ 	.word	index@(.nv.constant0.triton_red_fused_convolution_native_layer_norm_6)
        /*0148*/ 	.short	0x0210
        /*014a*/ 	.short	0x0040


	//----- nvinfo : EIATTR_SW_WAR
	.align		4
.L_38:
        /*014c*/ 	.byte	0x04, 0x36
        /*014e*/ 	.short	(.L_40 - .L_39)
.L_39:
        /*0150*/ 	.word	0x00000008
.L_40:


//--------------------- .nv.callgraph             --------------------------
	.section	.nv.callgraph,"",@"SHT_CUDA_CALLGRAPH"
	.align	4
	.sectionentsize	8
	.align		4
        /*0000*/ 	.word	0x00000000
	.align		4
        /*0004*/ 	.word	0xffffffff
	.align		4
        /*0008*/ 	.word	0x00000000
	.align		4
        /*000c*/ 	.word	0xfffffffe
	.align		4
        /*0010*/ 	.word	0x00000000
	.align		4
        /*0014*/ 	.word	0xfffffffd
	.align		4
        /*0018*/ 	.word	0x00000000
	.align		4
        /*001c*/ 	.word	0xfffffffc


//--------------------- .nv.constant4             --------------------------
	.section	.nv.constant4,"a",@progbits
	.align	8
	.align		8
.nv.constant4:
        /*0000*/ 	.dword	_$_str


//--------------------- .text.triton_red_fused_convolution_native_layer_norm_6 --------------------------
	.section	.text.triton_red_fused_convolution_native_layer_norm_6,"ax",@progbits
	.sectionflags	@"SHF_BARRIERS=1"
	.align	128
        .global         triton_red_fused_convolution_native_layer_norm_6
        .type           triton_red_fused_convolution_native_layer_norm_6,@function
        .size           triton_red_fused_convolution_native_layer_norm_6,(.L_x_1 - triton_red_fused_convolution_native_layer_norm_6)
        .other          triton_red_fused_convolution_native_layer_norm_6,@"STO_CUDA_ENTRY STV_DEFAULT"
triton_red_fused_convolution_native_layer_norm_6:
.text.triton_red_fused_convolution_native_layer_norm_6:
[----:B------:R-:W0:Y:S01]  /*0000*/  LDC R1, c[0x0][0x28] ;  /* 0x00000a00ff017b82 */ /* 0x000e220000000800 */
[----:B------:R-:W1:Y:S07]  /*0010*/  S2R R14, SR_TID.X ;  /* 0x00000000000e7919 */ /* 0x000e6e0000002100 */
[----:B------:R-:W2:Y:S01]  /*0020*/  LDC.64 R18, c[0x0][0x218] ;  /* 0x00008600ff127b82 */ /* 0x000ea20000000a00 */
[----:B------:R-:W-:Y:S02]  /*0030*/  CS2R R4, SRZ ;  /* 0x0000000000047805 */ /* 0x000fe4000001ff00 */
[----:B------:R-:W-:Y:S01]  /*0040*/  CS2R R6, SRZ ;  /* 0x0000000000067805 */ /* 0x000fe2000001ff00 */
[----:B------:R-:W3:Y:S01]  /*0050*/  S2R R15, SR_CTAID.X ;  /* 0x00000000000f7919 */ /* 0x000ee20000002500 */
[----:B------:R-:W-:-:S02]  /*0060*/  CS2R R8, SRZ ;  /* 0x0000000000087805 */ /* 0x000fc4000001ff00 */
[----:B------:R-:W-:Y:S01]  /*0070*/  CS2R R10, SRZ ;  /* 0x00000000000a7805 */ /* 0x000fe2000001ff00 */
[----:B------:R-:W-:Y:S01]  /*0080*/  ULDC.64 UR6, c[0x0][0x208] ;  /* 0x0000820000067ab9 */ /* 0x000fe20000000a00 */
[----:B------:R-:W4:Y:S01]  /*0090*/  LDC.64 R2, c[0x0][0x210] ;  /* 0x00008400ff027b82 */ /* 0x000f220000000a00 */
[----:B-1----:R-:W-:Y:S02]  /*00a0*/  SHF.L.U32 R13, R14, 0x2, RZ ;  /* 0x000000020e0d7819 */ /* 0x002fe400000006ff */
[----:B------:R-:W-:Y:S02]  /*00b0*/  SHF.R.U32.HI R16, RZ, 0x5, R14 ;  /* 0x00000005ff107819 */ /* 0x000fe4000001160e */
[----:B---3--:R-:W-:Y:S02]  /*00c0*/  SHF.L.U32 R17, R15, 0x4, RZ ;  /* 0x000000040f117819 */ /* 0x008fe400000006ff */
[----:B------:R-:W-:Y:S02]  /*00d0*/  LOP3.LUT R13, R13, 0x7c, RZ, 0xc0, !PT ;  /* 0x0000007c0d0d7812 */ /* 0x000fe400078ec0ff */
[----:B------:R-:W-:-:S02]  /*00e0*/  SGXT.U32 R16, R16, 0x4 ;  /* 0x000000041010781a */ /* 0x000fc40000000000 */
[C---:B------:R-:W-:Y:S01]  /*00f0*/  ISETP.GE.U32.AND P2, PT, R13.reuse, 0x60, PT ;  /* 0x000000600d00780c */ /* 0x040fe20003f46070 */
[----:B--2---:R-:W-:Y:S01]  /*0100*/  IMAD.WIDE.U32 R24, R13, 0x4, R18 ;  /* 0x000000040d187825 */ /* 0x004fe200078e0012 */
[----:B------:R-:W-:-:S04]  /*0110*/  LOP3.LUT R12, R17, R16, RZ, 0xfc, !PT ;  /* 0x00000010110c7212 */ /* 0x000fc800078efcff */
[C---:B------:R-:W-:Y:S01]  /*0120*/  ISETP.LT.AND P1, PT, R12.reuse, 0x400, !P2 ;  /* 0x000004000c00780c */ /* 0x040fe20005721270 */
[----:B------:R-:W-:-:S04]  /*0130*/  IMAD R12, R12, 0x60, R13 ;  /* 0x000000600c0c7824 */ /* 0x000fc800078e020d */
[----:B----4-:R-:W-:Y:S02]  /*0140*/  IMAD.WIDE R2, R12, 0x4, R2 ;  /* 0x000000040c027825 */ /* 0x010fe400078e0202 */
[----:B------:R1:W2:Y:S06]  /*0150*/  @!P2 LDG.E.EL.128 R4, desc[UR6][R24.64] ;  /* 0x000000061804a981 */ /* 0x0002ac000c2e1d00 */
[----:B------:R-:W3:Y:S01]  /*0160*/  @P1 LDG.E.EF.128 R8, desc[UR6][R2.64] ;  /* 0x0000000602081981 */ /* 0x000ee2000c0e1d00 */
[----:B------:R-:W-:Y:S01]  /*0170*/  FSEL R20, RZ, 2, !P1 ;  /* 0x40000000ff147808 */ /* 0x000fe20004800000 */
[----:B------:R-:W4:Y:S01]  /*0180*/  S2UR UR5, SR_CgaCtaId ;  /* 0x00000000000579c3 */ /* 0x000f220000008800 */
[----:B------:R-:W-:Y:S01]  /*0190*/  FSEL R21, RZ, 1, !P1 ;  /* 0x3f800000ff157808 */ /* 0x000fe20004800000 */
[----:B------:R-:W-:Y:S01]  /*01a0*/  UMOV UR4, 0x400 ;  /* 0x0000040000047882 */ /* 0x000fe20000000000 */
[C---:B------:R-:W-:Y:S01]  /*01b0*/  FSETP.GEU.AND P0, PT, R20.reuse, 1.175494350822287508e-38, PT ;  /* 0x008000001400780b */ /* 0x040fe20003f0e000 */
[----:B------:R-:W-:Y:S01]  /*01c0*/  FMUL R19, R20, 16777216 ;  /* 0x4b80000014137820 */ /* 0x000fe20000400000 */
[----:B------:R-:W-:Y:S01]  /*01d0*/  FSEL R18, RZ, 4, !P1 ;  /* 0x40800000ff127808 */ /* 0x000fe20004800000 */
[----:B------:R-:W-:Y:S01]  /*01e0*/  FMUL R22, R21, 16777216 ;  /* 0x4b80000015167820 */ /* 0x000fe20000400000 */
[----:B------:R-:W-:-:S02]  /*01f0*/  LOP3.LUT R17, R17, 0xf, R14, 0xf8, !PT ;  /* 0x0000000f11117812 */ /* 0x000fc400078ef80e */
[----:B------:R-:W-:Y:S02]  /*0200*/  FSEL R23, R19, R20, !P0 ;  /* 0x0000001413177208 */ /* 0x000fe40004000000 */
[----:B------:R-:W-:Y:S02]  /*0210*/  FSEL R19, RZ, 3, !P1 ;  /* 0x40400000ff137808 */ /* 0x000fe40004800000 */
[----:B------:R-:W5:Y:S01]  /*0220*/  MUFU.RCP R0, R23 ;  /* 0x0000001700007308 */ /* 0x000f620000001000 */
[----:B-1----:R-:W-:Y:S02]  /*0230*/  FSEL R25, R22, R21, !P0 ;  /* 0x0000001516197208 */ /* 0x002fe40004000000 */
[C---:B------:R-:W-:Y:S01]  /*0240*/  FMUL R24, R19.reuse, 16777216 ;  /* 0x4b80000013187820 */ /* 0x040fe20000400000 */
[----:B------:R-:W-:Y:S02]  /*0250*/  FSETP.GEU.AND P3, PT, R19, 1.175494350822287508e-38, PT ;  /* 0x008000001300780b */ /* 0x000fe40003f6e000 */
[----:B------:R-:W-:-:S02]  /*0260*/  FSETP.GEU.AND P4, PT, R18, 1.175494350822287508e-38, PT ;  /* 0x008000001200780b */ /* 0x000fc40003f8e000 */
[----:B------:R-:W-:Y:S02]  /*0270*/  FSEL R24, R24, R19, !P3 ;  /* 0x0000001318187208 */ /* 0x000fe40005800000 */
[----:B------:R-:W-:Y:S01]  /*0280*/  FSETP.NEU.AND P0, PT, R20, RZ, PT ;  /* 0x000000ff1400720b */ /* 0x000fe20003f0d000 */
[----:B----4-:R-:W-:Y:S01]  /*0290*/  UPRMT UR4, UR5, 0x654, UR4 ;  /* 0x0000065405047896 */ /* 0x010fe20008000004 */
[----:B------:R1:W4:Y:S01]  /*02a0*/  MUFU.RCP R23, R24 ;  /* 0x0000001800177308 */ /* 0x0003220000001000 */
[----:B-----5:R-:W-:Y:S01]  /*02b0*/  FMUL R0, R0, R25 ;  /* 0x0000001900007220 */ /* 0x020fe20000400000 */
[----:B------:R-:W-:-:S04]  /*02c0*/  FMUL R25, R18, 16777216 ;  /* 0x4b80000012197820 */ /* 0x000fc80000400000 */
[----:B------:R-:W-:Y:S02]  /*02d0*/  FSEL R0, R0, RZ, P0 ;  /* 0x000000ff00007208 */ /* 0x000fe40000000000 */
[----:B------:R-:W-:Y:S02]  /*02e0*/  FSETP.NEU.AND P0, PT, R19, RZ, PT ;  /* 0x000000ff1300720b */ /* 0x000fe40003f0d000 */
[----:B--2---:R-:W-:Y:S02]  /*02f0*/  SEL R4, R4, RZ, !P2 ;  /* 0x000000ff04047207 */ /* 0x004fe40005000000 */
[----:B------:R-:W-:Y:S02]  /*0300*/  SEL R5, R5, RZ, !P2 ;  /* 0x000000ff05057207 */ /* 0x000fe40005000000 */
[----:B------:R-:W-:Y:S02]  /*0310*/  SEL R6, R6, RZ, !P2 ;  /* 0x000000ff06067207 */ /* 0x000fe40005000000 */
[----:B---3--:R-:W-:-:S02]  /*0320*/  SEL R27, R8, RZ, P1 ;  /* 0x000000ff081b7207 */ /* 0x008fc40000800000 */
[----:B------:R-:W-:Y:S02]  /*0330*/  SEL R26, R9, RZ, P1 ;  /* 0x000000ff091a7207 */ /* 0x000fe40000800000 */
[----:B------:R-:W-:Y:S01]  /*0340*/  FSEL R8, R25, R18, !P4 ;  /* 0x0000001219087208 */ /* 0x000fe20006000000 */
[----:B------:R-:W-:Y:S01]  /*0350*/  FADD R4, R27, R4 ;  /* 0x000000041b047221 */ /* 0x000fe20000000000 */
[----:B------:R-:W-:Y:S01]  /*0360*/  SEL R25, R10, RZ, P1 ;  /* 0x000000ff0a197207 */ /* 0x000fe20000800000 */
[----:B------:R-:W-:Y:S01]  /*0370*/  FADD R5, R26, R5 ;  /* 0x000000051a057221 */ /* 0x000fe20000000000 */
[----:B------:R-:W2:Y:S01]  /*0380*/  SHFL.BFLY PT, R9, R18, 0x10, 0x1f ;  /* 0x0e001f0012097f89 */ /* 0x000ea200000e0000 */
[----:B------:R-:W-:Y:S01]  /*0390*/  FSEL R10, R22, R21, !P3 ;  /* 0x00000015160a7208 */ /* 0x000fe20005800000 */
[----:B------:R-:W3:Y:S01]  /*03a0*/  MUFU.RCP R8, R8 ;  /* 0x0000000800087308 */ /* 0x000ee20000001000 */
[----:B------:R-:W-:Y:S01]  /*03b0*/  FADD R6, R25, R6 ;  /* 0x0000000619067221 */ /* 0x000fe20000000000 */
[----:B------:R-:W-:-:S02]  /*03c0*/  FSEL R25, R4, RZ, P1 ;  /* 0x000000ff04197208 */ /* 0x000fc40000800000 */
[----:B-1----:R-:W-:Y:S01]  /*03d0*/  FSEL R24, R5, RZ, P1 ;  /* 0x000000ff05187208 */ /* 0x002fe20000800000 */
[----:B----4-:R-:W-:Y:S01]  /*03e0*/  FMUL R23, R23, R10 ;  /* 0x0000000a17177220 */ /* 0x010fe20000400000 */
[----:B------:R-:W-:Y:S02]  /*03f0*/  FSEL R27, R22, R21, !P4 ;  /* 0x00000015161b7208 */ /* 0x000fe40006000000 */
[----:B------:R-:W-:Y:S01]  /*0400*/  SEL R7, R7, RZ, !P2 ;  /* 0x000000ff07077207 */ /* 0x000fe20005000000 */
[----:B------:R-:W-:Y:S01]  /*0410*/  FADD R22, -R25, R24 ;  /* 0x0000001819167221 */ /* 0x000fe20000000100 */
[----:B------:R-:W-:Y:S02]  /*0420*/  SEL R24, R11, RZ, P1 ;  /* 0x000000ff0b187207 */ /* 0x000fe40000800000 */
[----:B------:R-:W-:Y:S01]  /*0430*/  FSEL R23, R23, RZ, P0 ;  /* 0x000000ff17177208 */ /* 0x000fe20000000000 */
[C---:B------:R-:W-:Y:S01]  /*0440*/  FFMA R10, R22.reuse, R0, R25 ;  /* 0x00000000160a7223 */ /* 0x040fe20000000019 */
[----:B------:R-:W-:Y:S01]  /*0450*/  FMUL R22, R22, R22 ;  /* 0x0000001616167220 */ /* 0x000fe20000400000 */
[----:B---3--:R-:W-:Y:S01]  /*0460*/  FMUL R8, R8, R27 ;  /* 0x0000001b08087220 */ /* 0x008fe20000400000 */
[----:B------:R-:W-:Y:S01]  /*0470*/  FSEL R27, R6, RZ, P1 ;  /* 0x000000ff061b7208 */ /* 0x000fe20000800000 */
[----:B------:R-:W-:Y:S01]  /*0480*/  FADD R7, R24, R7 ;  /* 0x0000000718077221 */ /* 0x000fe20000000000 */
[----:B------:R-:W-:Y:S01]  /*0490*/  FMUL R21, R21, R22 ;  /* 0x0000001615157220 */ /* 0x000fe20000400000 */
[----:B------:R-:W-:-:S02]  /*04a0*/  FSETP.NEU.AND P3, PT, R18, RZ, PT ;  /* 0x000000ff1200720b */ /* 0x000fc40003f6d000 */
[--C-:B------:R-:W-:Y:S01]  /*04b0*/  FADD R25, R27, -R10.reuse ;  /* 0x8000000a1b197221 */ /* 0x100fe20000000000 */
[----:B------:R-:W-:Y:S01]  /*04c0*/  FFMA R22, R0, R21, RZ ;  /* 0x0000001500167223 */ /* 0x000fe200000000ff */
[----:B--2---:R-:W-:Y:S01]  /*04d0*/  FADD R0, R18, R9 ;  /* 0x0000000912007221 */ /* 0x004fe20000000000 */
[----:B------:R-:W-:Y:S01]  /*04e0*/  FSEL R24, R7, RZ, P1 ;  /* 0x000000ff07187208 */ /* 0x000fe20000800000 */
[C---:B------:R-:W-:Y:S01]  /*04f0*/  FMUL R11, R25.reuse, R25 ;  /* 0x00000019190b7220 */ /* 0x040fe20000400000 */
[----:B------:R-:W-:Y:S01]  /*0500*/  FFMA R25, R25, R23, R10 ;  /* 0x0000001719197223 */ /* 0x000fe2000000000a */
[C---:B------:R-:W-:Y:S01]  /*0510*/  FMUL R21, R0.reuse, 0.25 ;  /* 0x3e80000000157820 */ /* 0x040fe20000400000 */
[----:B------:R-:W-:Y:S01]  /*0520*/  FSETP.GEU.AND P4, PT, |R0|, 1.175494350822287508e-38, PT ;  /* 0x008000000000780b */ /* 0x000fe20003f8e200 */
[----:B------:R-:W-:Y:S01]  /*0530*/  FMUL R20, R20, R11 ;  /* 0x0000000b14147220 */ /* 0x000fe20000400000 */
[----:B------:R-:W-:Y:S01]  /*0540*/  FSETP.GT.AND P0, PT, |R0|, 8.50705917302346158658e+37, PT ;  /* 0x7e8000000000780b */ /* 0x000fe20003f04200 */
[----:B------:R-:W1:Y:S01]  /*0550*/  SHFL.BFLY PT, R11, R0, 0x8, 0x1f ;  /* 0x0d001f00000b7f89 */ /* 0x000e6200000e0000 */
[----:B------:R-:W-:Y:S01]  /*0560*/  FSEL R8, R8, RZ, P3 ;  /* 0x000000ff08087208 */ /* 0x000fe20001800000 */
[--C-:B------:R-:W-:Y:S01]  /*0570*/  FADD R24, R24, -R25.reuse ;  /* 0x8000001918187221 */ /* 0x100fe20000000000 */
[----:B------:R-:W-:Y:S01]  /*0580*/  FSEL R26, R21, R0, P0 ;  /* 0x00000000151a7208 */ /* 0x000fe20000000000 */
[----:B------:R-:W-:Y:S01]  /*0590*/  FFMA R23, R23, R20, R22 ;  /* 0x0000001417177223 */ /* 0x000fe20000000016 */
[----:B------:R-:W-:Y:S01]  /*05a0*/  FSETP.NEU.AND P3, PT, R0, RZ, PT ;  /* 0x000000ff0000720b */ /* 0x000fe20003f6d000 */
[C---:B------:R-:W-:Y:S01]  /*05b0*/  FFMA R10, R24.reuse, R8, R25 ;  /* 0x00000008180a7223 */ /* 0x040fe20000000019 */
[----:B------:R-:W-:Y:S01]  /*05c0*/  FMUL R24, R24, R24 ;  /* 0x0000001818187220 */ /* 0x000fe20000400000 */
[----:B------:R2:W-:Y:S02]  /*05d0*/  @P1 STG.E.128 desc[UR6][R2.64], R4 ;  /* 0x0000000402001986 */ /* 0x0005e4000c101d06 */
[----:B------:R-:W-:Y:S01]  /*05e0*/  @!P4 FMUL R26, R26, 16777216 ;  /* 0x4b8000001a1ac820 */ /* 0x000fe20000400000 */
[----:B------:R-:W-:Y:S01]  /*05f0*/  FMUL R20, R19, R24 ;  /* 0x0000001813147220 */ /* 0x000fe20000400000 */
[----:B------:R-:W3:Y:S01]  /*0600*/  SHFL.BFLY PT, R21, R10, 0x10, 0x1f ;  /* 0x0e001f000a157f89 */ /* 0x000ee200000e0000 */
[----:B------:R-:W-:-:S02]  /*0610*/  @P0 FMUL R9, R9, 0.25 ;  /* 0x3e80000009090820 */ /* 0x000fc40000400000 */
[----:B------:R-:W-:Y:S01]  /*0620*/  FFMA R20, R8, R20, R23 ;  /* 0x0000001408147223 */ /* 0x000fe20000000017 */
[----:B------:R-:W4:Y:S01]  /*0630*/  MUFU.RCP R26, R26 ;  /* 0x0000001a001a7308 */ /* 0x000f220000001000 */
[----:B------:R-:W-:-:S03]  /*0640*/  @!P4 FMUL R9, R9, 16777216 ;  /* 0x4b8000000909c820 */ /* 0x000fc60000400000 */
[----:B------:R-:W5:Y:S01]  /*0650*/  SHFL.BFLY PT, R23, R20, 0x10, 0x1f ;  /* 0x0e001f0014177f89 */ /* 0x000f6200000e0000 */
[----:B-1----:R-:W-:Y:S01]  /*0660*/  FADD R8, R0, R11 ;  /* 0x0000000b00087221 */ /* 0x002fe20000000000 */
[----:B--2---:R-:W1:Y:S03]  /*0670*/  LDC.64 R6, c[0x0][0x230] ;  /* 0x00008c00ff067b82 */ /* 0x004e660000000a00 */
[C---:B------:R-:W-:Y:S01]  /*0680*/  FMUL R19, R8.reuse, 0.25 ;  /* 0x3e80000008137820 */ /* 0x040fe20000400000 */
[----:B------:R-:W-:Y:S01]  /*0690*/  FSETP.GEU.AND P4, PT, |R8|, 1.175494350822287508e-38, PT ;  /* 0x008000000800780b */ /* 0x000fe20003f8e200 */
[----:B----4-:R-:W-:Y:S01]  /*06a0*/  FMUL R25, R26, R9 ;  /* 0x000000091a197220 */ /* 0x010fe20000400000 */
[----:B------:R-:W-:Y:S01]  /*06b0*/  FSETP.GT.AND P0, PT, |R8|, 8.50705917302346158658e+37, PT ;  /* 0x7e8000000800780b */ /* 0x000fe20003f04200 */
[----:B------:R-:W2:Y:S01]  /*06c0*/  SHFL.BFLY PT, R9, R8, 0x4, 0x1f ;  /* 0x0c801f0008097f89 */ /* 0x000ea200000e0000 */
[----:B------:R-:W4:Y:S02]  /*06d0*/  LDC.64 R4, c[0x0][0x238] ;  /* 0x00008e00ff047b82 */ /* 0x000f240000000a00 */
[----:B------:R-:W-:Y:S01]  /*06e0*/  FSEL R25, R25, RZ, P3 ;  /* 0x000000ff19197208 */ /* 0x000fe20001800000 */
[----:B---3--:R-:W-:Y:S01]  /*06f0*/  FADD R21, -R10, R21 ;  /* 0x000000150a157221 */ /* 0x008fe20000000100 */
[----:B------:R-:W-:-:S02]  /*0700*/  FSEL R24, R19, R8, P0 ;  /* 0x0000000813187208 */ /* 0x000fc40000000000 */
[----:B------:R-:W-:Y:S01]  /*0710*/  FSETP.NEU.AND P3, PT, R8, RZ, PT ;  /* 0x000000ff0800720b */ /* 0x000fe20003f6d000 */
[C---:B------:R-:W-:Y:S01]  /*0720*/  FFMA R19, R21.reuse, R25, R10 ;  /* 0x0000001915137223 */ /* 0x040fe2000000000a */
[----:B------:R-:W-:Y:S01]  /*0730*/  FMUL R21, R21, R21 ;  /* 0x0000001515157220 */ /* 0x000fe20000400000 */
[----:B------:R-:W-:Y:S01]  /*0740*/  @!P4 FMUL R24, R24, 16777216 ;  /* 0x4b8000001818c820 */ /* 0x000fe20000400000 */
[----:B-----5:R-:W-:Y:S01]  /*0750*/  FADD R20, R20, R23 ;  /* 0x0000001714147221 */ /* 0x020fe20000000000 */
[----:B------:R-:W-:Y:S01]  /*0760*/  @P0 FMUL R11, R11, 0.25 ;  /* 0x3e8000000b0b0820 */ /* 0x000fe20000400000 */
[----:B------:R-:W3:Y:S01]  /*0770*/  SHFL.BFLY PT, R22, R19, 0x8, 0x1f ;  /* 0x0d001f0013167f89 */ /* 0x000ee200000e0000 */
[----:B------:R-:W-:Y:S02]  /*0780*/  FMUL R21, R18, R21 ;  /* 0x0000001512157220 */ /* 0x000fe40000400000 */
[----:B------:R-:W5:Y:S01]  /*0790*/  MUFU.RCP R24, R24 ;  /* 0x0000001800187308 */ /* 0x000f620000001000 */
[----:B------:R-:W-:Y:S01]  /*07a0*/  @!P4 FMUL R11, R11, 16777216 ;  /* 0x4b8000000b0bc820 */ /* 0x000fe20000400000 */
[----:B------:R-:W-:-:S05]  /*07b0*/  FFMA R25, R25, R21, R20 ;  /* 0x0000001519197223 */ /* 0x000fca0000000014 */
[----:B------:R-:W1:Y:S01]  /*07c0*/  SHFL.BFLY PT, R18, R25, 0x8, 0x1f ;  /* 0x0d001f0019127f89 */ /* 0x000e6200000e0000 */
[----:B--2---:R-:W-:-:S04]  /*07d0*/  FADD R10, R8, R9 ;  /* 0x00000009080a7221 */ /* 0x004fc80000000000 */
[C---:B------:R-:W-:Y:S01]  /*07e0*/  FMUL R21, R10.reuse, 0.25 ;  /* 0x3e8000000a157820 */ /* 0x040fe20000400000 */
[----:B------:R-:W-:Y:S01]  /*07f0*/  FSETP.GEU.AND P4, PT, |R10|, 1.175494350822287508e-38, PT ;  /* 0x008000000a00780b */ /* 0x000fe20003f8e200 */
[----:B-----5:R-:W-:Y:S01]  /*0800*/  FMUL R20, R24, R11 ;  /* 0x0000000b18147220 */ /* 0x020fe20000400000 */
[----:B------:R-:W-:Y:S01]  /*0810*/  FSETP.GT.AND P0, PT, |R10|, 8.50705917302346158658e+37, PT ;  /* 0x7e8000000a00780b */ /* 0x000fe20003f04200 */
[----:B------:R-:W2:Y:S03]  /*0820*/  SHFL.BFLY PT, R11, R10, 0x2, 0x1f ;  /* 0x0c401f000a0b7f89 */ /* 0x000ea600000e0000 */
[----:B------:R-:W-:Y:S01]  /*0830*/  FSEL R20, R20, RZ, P3 ;  /* 0x000000ff14147208 */ /* 0x000fe20001800000 */
[----:B---3--:R-:W-:Y:S01]  /*0840*/  FADD R22, -R19, R22 ;  /* 0x0000001613167221 */ /* 0x008fe20000000100 */
[----:B------:R-:W-:Y:S02]  /*0850*/  FSEL R23, R21, R10, P0 ;  /* 0x0000000a15177208 */ /* 0x000fe40000000000 */
[----:B------:R-:W-:Y:S01]  /*0860*/  FSETP.NEU.AND P3, PT, R10, RZ, PT ;  /* 0x000000ff0a00720b */ /* 0x000fe20003f6d000 */
[C---:B------:R-:W-:Y:S01]  /*0870*/  FMUL R21, R22.reuse, R22 ;  /* 0x0000001616157220 */ /* 0x040fe20000400000 */
[----:B------:R-:W-:Y:S01]  /*0880*/  FFMA R19, R22, R20, R19 ;  /* 0x0000001416137223 */ /* 0x000fe20000000013 */
[----:B------:R-:W-:-:S02]  /*0890*/  @!P4 FMUL R23, R23, 16777216 ;  /* 0x4b8000001717c820 */ /* 0x000fc40000400000 */
[----:B------:R-:W-:Y:S01]  /*08a0*/  FMUL R22, R0, R21 ;  /* 0x0000001500167220 */ /* 0x000fe20000400000 */
[----:B------:R-:W-:Y:S01]  /*08b0*/  @P0 FMUL R9, R9, 0.25 ;  /* 0x3e80000009090820 */ /* 0x000fe20000400000 */
[----:B------:R-:W3:Y:S01]  /*08c0*/  SHFL.BFLY PT, R0, R19, 0x4, 0x1f ;  /* 0x0c801f0013007f89 */ /* 0x000ee200000e0000 */
[----:B01----:R-:W-:Y:S01]  /*08d0*/  FADD R21, R25, R18 ;  /* 0x0000001219157221 */ /* 0x003fe20000000000 */
[----:B------:R-:W0:Y:S01]  /*08e0*/  MUFU.RCP R24, R23 ;  /* 0x0000001700187308 */ /* 0x000e220000001000 */
[----:B------:R-:W-:Y:S02]  /*08f0*/  @!P4 FMUL R9, R9, 16777216 ;  /* 0x4b8000000909c820 */ /* 0x000fe40000400000 */
[----:B------:R-:W-:-:S05]  /*0900*/  FFMA R21, R20, R22, R21 ;  /* 0x0000001614157223 */ /* 0x000fca0000000015 */
[----:B------:R-:W1:Y:S01]  /*0910*/  SHFL.BFLY PT, R20, R21, 0x4, 0x1f ;  /* 0x0c801f0015147f89 */ /* 0x000e6200000e0000 */
[----:B--2---:R-:W-:-:S04]  /*0920*/  FADD R18, R10, R11 ;  /* 0x0000000b0a127221 */ /* 0x004fc80000000000 */
[C---:B------:R-:W-:Y:S01]  /*0930*/  FMUL R25, R18.reuse, 0.25 ;  /* 0x3e80000012197820 */ /* 0x040fe20000400000 */
[----:B------:R-:W-:Y:S01]  /*0940*/  FSETP.GEU.AND P4, PT, |R18|, 1.175494350822287508e-38, PT ;  /* 0x008000001200780b */ /* 0x000fe20003f8e200 */
[----:B0-----:R-:W-:Y:S01]  /*0950*/  FMUL R24, R24, R9 ;  /* 0x0000000918187220 */ /* 0x001fe20000400000 */
[----:B------:R-:W-:Y:S01]  /*0960*/  FSETP.GT.AND P0, PT, |R18|, 8.50705917302346158658e+37, PT ;  /* 0x7e8000001200780b */ /* 0x000fe20003f04200 */
[----:B------:R-:W0:Y:S03]  /*0970*/  SHFL.BFLY PT, R9, R18, 0x1, 0x1f ;  /* 0x0c201f0012097f89 */ /* 0x000e2600000e0000 */
[----:B------:R-:W-:Y:S01]  /*0980*/  FSEL R25, R25, R18, P0 ;  /* 0x0000001219197208 */ /* 0x000fe20000000000 */
[----:B---3--:R-:W-:Y:S01]  /*0990*/  FADD R22, -R19, R0 ;  /* 0x0000000013167221 */ /* 0x008fe20000000100 */
[----:B------:R-:W-:-:S03]  /*09a0*/  FSEL R0, R24, RZ, P3 ;  /* 0x000000ff18007208 */ /* 0x000fc60001800000 */
[C---:B------:R-:W-:Y:S02]  /*09b0*/  FMUL R23, R22.reuse, R22 ;  /* 0x0000001616177220 */ /* 0x040fe40000400000 */
[----:B------:R-:W-:Y:S01]  /*09c0*/  @!P4 FMUL R25, R25, 16777216 ;  /* 0x4b8000001919c820 */ /* 0x000fe20000400000 */
[----:B------:R-:W-:Y:S01]  /*09d0*/  FFMA R19, R22, R0, R19 ;  /* 0x0000000016137223 */ /* 0x000fe20000000013 */
[----:B------:R-:W-:Y:S01]  /*09e0*/  @P0 FMUL R11, R11, 0.25 ;  /* 0x3e8000000b0b0820 */ /* 0x000fe20000400000 */
[----:B------:R-:W-:Y:S01]  /*09f0*/  FMUL R23, R8, R23 ;  /* 0x0000001708177220 */ /* 0x000fe20000400000 */
[----:B------:R-:W2:Y:S01]  /*0a00*/  MUFU.RCP R24, R25 ;  /* 0x0000001900187308 */ /* 0x000ea20000001000 */
[----:B-1----:R-:W-:Y:S01]  /*0a10*/  FADD R21, R21, R20 ;  /* 0x0000001415157221 */ /* 0x002fe20000000000 */
[----:B------:R-:W-:Y:S01]  /*0a20*/  @!P4 FMUL R11, R11, 16777216 ;  /* 0x4b8000000b0bc820 */ /* 0x000fe20000400000 */
[----:B------:R-:W1:Y:S01]  /*0a30*/  SHFL.BFLY PT, R20, R19, 0x2, 0x1f ;  /* 0x0c401f0013147f89 */ /* 0x000e6200000e0000 */
[----:B------:R-:W-:Y:S01]  /*0a40*/  FSETP.NEU.AND P4, PT, R18, RZ, PT ;  /* 0x000000ff1200720b */ /* 0x000fe20003f8d000 */
[----:B------:R-:W-:Y:S01]  /*0a50*/  FFMA R21, R0, R23, R21 ;  /* 0x0000001700157223 */ /* 0x000fe20000000015 */
[----:B0-----:R-:W-:-:S04]  /*0a60*/  FADD R8, R18, R9 ;  /* 0x0000000912087221 */ /* 0x001fc80000000000 */
[----:B------:R-:W0:Y:S01]  /*0a70*/  SHFL.BFLY PT, R22, R21, 0x2, 0x1f ;  /* 0x0c401f0015167f89 */ /* 0x000e2200000e0000 */
[----:B------:R-:W-:Y:S01]  /*0a80*/  FSETP.GT.AND P3, PT, |R8|, 8.50705917302346158658e+37, PT ;  /* 0x7e8000000800780b */ /* 0x000fe20003f64200 */
[----:B--2---:R-:W-:Y:S01]  /*0a90*/  FMUL R24, R24, R11 ;  /* 0x0000000b18187220 */ /* 0x004fe20000400000 */
[----:B------:R-:W-:-:S04]  /*0aa0*/  FSETP.GEU.AND P0, PT, |R8|, 1.175494350822287508e-38, PT ;  /* 0x008000000800780b */ /* 0x000fc80003f0e200 */
[----:B------:R-:W-:Y:S02]  /*0ab0*/  FSEL R24, R24, RZ, P4 ;  /* 0x000000ff18187208 */ /* 0x000fe40002000000 */
[----:B------:R-:W-:Y:S01]  /*0ac0*/  FSETP.NEU.AND P4, PT, R8, RZ, PT ;  /* 0x000000ff0800720b */ /* 0x000fe20003f8d000 */
[----:B-1----:R-:W-:-:S04]  /*0ad0*/  FADD R20, -R19, R20 ;  /* 0x0000001413147221 */ /* 0x002fc80000000100 */
[----:B------:R-:W-:Y:S01]  /*0ae0*/  @P3 FMUL R8, R8, 0.25 ;  /* 0x3e80000008083820 */ /* 0x000fe20000400000 */
[----:B------:R-:W-:Y:S01]  /*0af0*/  @P3 FMUL R9, R9, 0.25 ;  /* 0x3e80000009093820 */ /* 0x000fe20000400000 */
[----:B------:R-:W-:Y:S02]  /*0b00*/  FFMA R0, R20, R24, R19 ;  /* 0x0000001814007223 */ /* 0x000fe40000000013 */
[----:B------:R-:W-:Y:S01]  /*0b10*/  @!P0 FMUL R8, R8, 16777216 ;  /* 0x4b80000008088820 */ /* 0x000fe20000400000 */
[----:B------:R-:W-:Y:S01]  /*0b20*/  @!P0 FMUL R9, R9, 16777216 ;  /* 0x4b80000009098820 */ /* 0x000fe20000400000 */
[----:B------:R-:W-:Y:S01]  /*0b30*/  FMUL R11, R20, R20 ;  /* 0x00000014140b7220 */ /* 0x000fe20000400000 */
[----:B0-----:R-:W-:Y:S01]  /*0b40*/  FADD R21, R21, R22 ;  /* 0x0000001615157221 */ /* 0x001fe20000000000 */
[----:B------:R-:W0:Y:S01]  /*0b50*/  SHFL.BFLY PT, R19, R0, 0x1, 0x1f ;  /* 0x0c201f0000137f89 */ /* 0x000e2200000e0000 */
[----:B------:R-:W-:Y:S01]  /*0b60*/  LOP3.LUT P0, RZ, R14, 0x1f0, RZ, 0xc0, !PT ;  /* 0x000001f00eff7812 */ /* 0x000fe2000780c0ff */
[----:B------:R-:W1:Y:S01]  /*0b70*/  MUFU.RCP R8, R8 ;  /* 0x0000000800087308 */ /* 0x000e620000001000 */
[----:B------:R-:W-:-:S02]  /*0b80*/  FMUL R11, R10, R11 ;  /* 0x0000000b0a0b7220 */ /* 0x000fc40000400000 */
[----:B------:R-:W-:Y:S02]  /*0b90*/  ISETP.LT.AND P0, PT, R17, 0x400, !P0 ;  /* 0x000004001100780c */ /* 0x000fe40004701270 */
[----:B------:R-:W-:-:S05]  /*0ba0*/  FFMA R11, R24, R11, R21 ;  /* 0x0000000b180b7223 */ /* 0x000fca0000000015 */
[----:B------:R-:W2:Y:S01]  /*0bb0*/  SHFL.BFLY PT, R10, R11, 0x1, 0x1f ;  /* 0x0c201f000b0a7f89 */ /* 0x000ea200000e0000 */
[----:B-1----:R-:W-:Y:S01]  /*0bc0*/  FMUL R9, R8, R9 ;  /* 0x0000000908097220 */ /* 0x002fe20000400000 */
[----:B------:R-:W-:-:S04]  /*0bd0*/  LOP3.LUT R8, R14, 0xf, RZ, 0xc0, !PT ;  /* 0x0000000f0e087812 */ /* 0x000fc800078ec0ff */
[----:B------:R-:W-:Y:S01]  /*0be0*/  FSEL R9, R9, RZ, P4 ;  /* 0x000000ff09097208 */ /* 0x000fe20002000000 */
[----:B0-----:R-:W-:-:S04]  /*0bf0*/  FADD R19, -R0, R19 ;  /* 0x0000001300137221 */ /* 0x001fc80000000100 */
[C---:B------:R-:W-:Y:S01]  /*0c00*/  FMUL R21, R19.reuse, R19 ;  /* 0x0000001313157220 */ /* 0x040fe20000400000 */
[----:B------:R-:W-:Y:S01]  /*0c10*/  FFMA R0, R19, R9, R0 ;  /* 0x0000000913007223 */ /* 0x000fe20000000000 */
[----:B------:R-:W-:Y:S02]  /*0c20*/  LEA R19, R16, UR4, 0x2 ;  /* 0x0000000410137c11 */ /* 0x000fe4000f8e10ff */
[----:B------:R-:W-:Y:S01]  /*0c30*/  FMUL R20, R18, R21 ;  /* 0x0000001512147220 */ /* 0x000fe20000400000 */
[----:B------:R-:W-:Y:S02]  /*0c40*/  LEA R21, R8, UR4, 0x2 ;  /* 0x0000000408157c11 */ /* 0x000fe4000f8e10ff */
[----:B------:R-:W-:Y:S01]  /*0c50*/  STS [R19], R0 ;  /* 0x0000000013007388 */ /* 0x000fe20000000800 */
[----:B--2---:R-:W-:Y:S01]  /*0c60*/  FADD R10, R11, R10 ;  /* 0x0000000a0b0a7221 */ /* 0x004fe20000000000 */
[----:B------:R-:W-:Y:S01]  /*0c70*/  SHF.R.S32.HI R8, RZ, 0x1b, R15 ;  /* 0x0000001bff087819 */ /* 0x000fe2000001140f */
[----:B------:R-:W-:Y:S01]  /*0c80*/  HFMA2.MMA R15, -RZ, RZ, 1.041015625, -0.052093505859375 ;  /* 0x3c2aaaabff0f7435 */ /* 0x000fe200000001ff */
[----:B------:R-:W-:Y:S01]  /*0c90*/  BAR.SYNC.DEFER_BLOCKING 0x0 ;  /* 0x0000000000007b1d */ /* 0x000fe20000010000 */
[----:B------:R-:W-:Y:S01]  /*0ca0*/  FFMA R20, R9, R20, R10 ;  /* 0x0000001409147223 */ /* 0x000fe2000000000a */
[----:B------:R-:W-:-:S04]  /*0cb0*/  SGXT R8, R8, 0x1 ;  /* 0x000000010808781a */ /* 0x000fc80000000200 */
[CC--:B------:R-:W-:Y:S02]  /*0cc0*/  LEA.HI R9, R8.reuse, R17.reuse, RZ, 0x4 ;  /* 0x0000001108097211 */ /* 0x0c0fe400078f20ff */
[----:B------:R-:W-:Y:S02]  /*0cd0*/  LEA.HI R14, R8, R17, RZ, 0x8 ;  /* 0x00000011080e7211 */ /* 0x000fe400078f40ff */
[----:B------:R-:W-:Y:S02]  /*0ce0*/  SHF.R.S32.HI R10, RZ, 0x4, R9 ;  /* 0x00000004ff0a7819 */ /* 0x000fe40000011409 */
[----:B------:R-:W-:Y:S02]  /*0cf0*/  LOP3.LUT R22, R9, 0xffffff0, RZ, 0xc0, !PT ;  /* 0x0ffffff009167812 */ /* 0x000fe400078ec0ff */
[----:B------:R-:W-:Y:S01]  /*0d00*/  LEA.HI R11, R10, R10, RZ, 0x4 ;  /* 0x0000000a0a0b7211 */ /* 0x000fe200078f20ff */
[----:B------:R-:W0:Y:S01]  /*0d10*/  LDC.64 R8, c[0x0][0x220] ;  /* 0x00008800ff087b82 */ /* 0x000e220000000a00 */
[----:B------:R-:W-:-:S02]  /*0d20*/  IADD3 R22, R17, -R22, RZ ;  /* 0x8000001611167210 */ /* 0x000fc40007ffe0ff */
[----:B------:R-:W-:-:S04]  /*0d30*/  LOP3.LUT R11, R11, 0xfffffff0, RZ, 0xc0, !PT ;  /* 0xfffffff00b0b7812 */ /* 0x000fc800078ec0ff */
[----:B------:R-:W-:Y:S01]  /*0d40*/  IADD3 R11, R10, -R11, RZ ;  /* 0x8000000b0a0b7210 */ /* 0x000fe20007ffe0ff */
[----:B------:R-:W1:Y:S03]  /*0d50*/  LDS R18, [R21] ;  /* 0x0000000015127984 */ /* 0x000e660000000800 */
[----:B------:R-:W-:Y:S01]  /*0d60*/  LEA R22, R22, R11, 0x4 ;  /* 0x0000000b16167211 */ /* 0x000fe200078e20ff */
[----:B------:R-:W-:Y:S08]  /*0d70*/  BAR.SYNC.DEFER_BLOCKING 0x0 ;  /* 0x0000000000007b1d */ /* 0x000ff00000010000 */
[----:B------:R-:W2:Y:S01]  /*0d80*/  LDC.64 R10, c[0x0][0x228] ;  /* 0x00008a00ff0a7b82 */ /* 0x000ea20000000a00 */
[----:B------:R3:W-:Y:S07]  /*0d90*/  STS [R19], R20 ;  /* 0x0000001413007388 */ /* 0x0007ee0000000800 */
[----:B------:R-:W-:Y:S01]  /*0da0*/  BAR.SYNC.DEFER_BLOCKING 0x0 ;  /* 0x0000000000007b1d */ /* 0x000fe20000010000 */
[----:B---3--:R-:W-:-:S04]  /*0db0*/  LOP3.LUT R19, R14, 0xffffff00, RZ, 0xc0, !PT ;  /* 0xffffff000e137812 */ /* 0x008fc800078ec0ff */
[----:B------:R-:W-:-:S05]  /*0dc0*/  IADD3 R19, R22, R19, RZ ;  /* 0x0000001316137210 */ /* 0x000fca0007ffe0ff */
[----:B------:R-:W-:Y:S01]  /*0dd0*/  IMAD.WIDE R22, R19, 0x4, R6 ;  /* 0x0000000413167825 */ /* 0x000fe200078e0206 */
[----:B------:R-:W-:-:S03]  /*0de0*/  CS2R R6, SRZ ;  /* 0x0000000000067805 */ /* 0x000fc6000001ff00 */
[----:B----4-:R-:W-:Y:S01]  /*0df0*/  IMAD.WIDE R24, R19, 0x4, R4 ;  /* 0x0000000413187825 */ /* 0x010fe200078e0204 */
[----:B------:R-:W-:Y:S01]  /*0e00*/  CS2R R4, SRZ ;  /* 0x0000000000047805 */ /* 0x000fe2000001ff00 */
[----:B------:R-:W3:Y:S04]  /*0e10*/  LDS R16, [R21] ;  /* 0x0000000015107984 */ /* 0x000ee80000000800 */
[----:B-1----:R1:W-:Y:S01]  /*0e20*/  @P0 STG.E desc[UR6][R22.64], R18 ;  /* 0x0000001216000986 */ /* 0x0023e2000c101906 */
[----:B0-----:R-:W-:Y:S01]  /*0e30*/  IMAD.WIDE.U32 R26, R13, 0x4, R8 ;  /* 0x000000040d1a7825 */ /* 0x001fe200078e0008 */
[----:B------:R-:W-:-:S03]  /*0e40*/  CS2R R8, SRZ ;  /* 0x0000000000087805 */ /* 0x000fc6000001ff00 */
[----:B--2---:R-:W-:Y:S01]  /*0e50*/  IMAD.WIDE.U32 R28, R13, 0x4, R10 ;  /* 0x000000040d1c7825 */ /* 0x004fe200078e000a */
[----:B------:R-:W-:-:S03]  /*0e60*/  CS2R R10, SRZ ;  /* 0x00000000000a7805 */ /* 0x000fc6000001ff00 */
[----:B---3--:R-:W-:-:S04]  /*0e70*/  FFMA R16, R16, R15, 9.9999999747524270788e-07 ;  /* 0x358637bd10107423 */ /* 0x008fc8000000000f */
[----:B------:R-:W0:Y:S01]  /*0e80*/  MUFU.RSQ R21, R16 ;  /* 0x0000001000157308 */ /* 0x000e220000001400 */
[----:B-1----:R-:W-:Y:S01]  /*0e90*/  CS2R R18, SRZ ;  /* 0x0000000000127805 */ /* 0x002fe2000001ff00 */
[----:B0-----:R0:W-:Y:S04]  /*0ea0*/  @P0 STG.E desc[UR6][R24.64], R21 ;  /* 0x0000001518000986 */ /* 0x0011e8000c101906 */
[----:B------:R1:W2:Y:S01]  /*0eb0*/  @P1 LDG.E.EF.128 R4, desc[UR6][R2.64] ;  /* 0x0000000602041981 */ /* 0x0002a2000c0e1d00 */
[----:B------:R-:W-:-:S03]  /*0ec0*/  CS2R R16, SRZ ;  /* 0x0000000000107805 */ /* 0x000fc6000001ff00 */
[----:B------:R-:W3:Y:S04]  /*0ed0*/  @!P2 LDG.E.EL.128 R8, desc[UR6][R26.64] ;  /* 0x000000061a08a981 */ /* 0x000ee8000c2e1d00 */
[----:B------:R-:W4:Y:S01]  /*0ee0*/  @!P2 LDG.E.EL.128 R16, desc[UR6][R28.64] ;  /* 0x000000061c10a981 */ /* 0x000f22000c2e1d00 */
[----:B------:R-:W-:Y:S01]  /*0ef0*/  FFMA R15, R20, R15, 9.9999999747524270788e-07 ;  /* 0x358637bd140f7423 */ /* 0x000fe2000000000f */
[----:B-1----:R-:W1:Y:S03]  /*0f00*/  LDC.64 R2, c[0x0][0x240] ;  /* 0x00009000ff027b82 */ /* 0x002e660000000a00 */
[----:B0-----:R-:W0:Y:S01]  /*0f10*/  MUFU.RSQ R21, R15 ;  /* 0x0000000f00157308 */ /* 0x001e220000001400 */
[----:B-1----:R-:W-:Y:S01]  /*0f20*/  IMAD.WIDE R2, R12, 0x4, R2 ;  /* 0x000000040c027825 */ /* 0x002fe200078e0202 */
[----:B--2---:R-:W-:-:S02]  /*0f30*/  SEL R13, R4, RZ, P1 ;  /* 0x000000ff040d7207 */ /* 0x004fc40000800000 */
[----:B------:R-:W-:Y:S02]  /*0f40*/  SEL R5, R5, RZ, P1 ;  /* 0x000000ff05057207 */ /* 0x000fe40000800000 */
[----:B------:R-:W-:Y:S01]  /*0f50*/  SEL R23, R6, RZ, P1 ;  /* 0x000000ff06177207 */ /* 0x000fe20000800000 */
[C---:B------:R-:W-:Y:S01]  /*0f60*/  FADD R4, -R0.reuse, R13 ;  /* 0x0000000d00047221 */ /* 0x040fe20000000100 */
[----:B------:R-:W-:Y:S01]  /*0f70*/  SEL R7, R7, RZ, P1 ;  /* 0x000000ff07077207 */ /* 0x000fe20000800000 */
[C---:B------:R-:W-:Y:S02]  /*0f80*/  FADD R5, -R0.reuse, R5 ;  /* 0x0000000500057221 */ /* 0x040fe40000000100 */
[C---:B------:R-:W-:Y:S01]  /*0f90*/  FADD R6, -R0.reuse, R23 ;  /* 0x0000001700067221 */ /* 0x040fe20000000100 */
[C---:B0-----:R-:W-:Y:S01]  /*0fa0*/  FMUL R13, R21.reuse, R4 ;  /* 0x00000004150d7220 */ /* 0x041fe20000400000 */
[----:B------:R-:W-:Y:S01]  /*0fb0*/  FADD R0, -R0, R7 ;  /* 0x0000000700007221 */ /* 0x000fe20000000100 */
[C---:B------:R-:W-:Y:S01]  /*0fc0*/  FMUL R14, R21.reuse, R5 ;  /* 0x00000005150e7220 */ /* 0x040fe20000400000 */
[C---:B------:R-:W-:Y:S01]  /*0fd0*/  FMUL R15, R21.reuse, R6 ;  /* 0x00000006150f7220 */ /* 0x040fe20000400000 */
[----:B----4-:R-:W-:Y:S01]  /*0fe0*/  SEL R4, R16, RZ, !P2 ;  /* 0x000000ff10047207 */ /* 0x010fe20005000000 */
[----:B------:R-:W-:Y:S01]  /*0ff0*/  FMUL R0, R21, R0 ;  /* 0x0000000015007220 */ /* 0x000fe20000400000 */
[----:B---3--:R-:W-:-:S02]  /*1000*/  SEL R21, R8, RZ, !P2 ;  /* 0x000000ff08157207 */ /* 0x008fc40005000000 */
[----:B------:R-:W-:Y:S02]  /*1010*/  SEL R8, R9, RZ, !P2 ;  /* 0x000000ff09087207 */ /* 0x000fe40005000000 */
[----:B------:R-:W-:Y:S01]  /*1020*/  SEL R9, R10, RZ, !P2 ;  /* 0x000000ff0a097207 */ /* 0x000fe20005000000 */
[----:B------:R-:W-:Y:S01]  /*1030*/  FFMA R4, R21, R13, R4 ;  /* 0x0000000d15047223 */ /* 0x000fe20000000004 */
[----:B------:R-:W-:Y:S02]  /*1040*/  SEL R10, R11, RZ, !P2 ;  /* 0x000000ff0b0a7207 */ /* 0x000fe40005000000 */
[----:B------:R-:W-:Y:S02]  /*1050*/  SEL R5, R17, RZ, !P2 ;  /* 0x000000ff11057207 */ /* 0x000fe40005000000 */
[----:B------:R-:W-:Y:S02]  /*1060*/  SEL R6, R18, RZ, !P2 ;  /* 0x000000ff12067207 */ /* 0x000fe40005000000 */
[----:B------:R-:W-:Y:S01]  /*1070*/  SEL R7, R19, RZ, !P2 ;  /* 0x000000ff13077207 */ /* 0x000fe20005000000 */
[----:B------:R-:W-:-:S02]  /*1080*/  FFMA R5, R8, R14, R5 ;  /* 0x0000000e08057223 */ /* 0x000fc40000000005 */
[----:B------:R-:W-:Y:S02]  /*1090*/  FFMA R6, R9, R15, R6 ;  /* 0x0000000f09067223 */ /* 0x000fe40000000006 */
[----:B------:R-:W-:Y:S01]  /*10a0*/  FFMA R7, R10, R0, R7 ;  /* 0x000000000a077223 */ /* 0x000fe20000000007 */
[----:B------:R-:W-:Y:S06]  /*10b0*/  @!P1 EXIT ;  /* 0x000000000000994d */ /* 0x000fec0003800000 */
[----:B------:R-:W-:Y:S01]  /*10c0*/  STG.E.128 desc[UR6][R2.64], R4 ;  /* 0x0000000402007986 */ /* 0x000fe2000c101d06 */
[----:B------:R-:W-:Y:S05]  /*10d0*/  EXIT ;  /* 0x000000000000794d */ /* 0x000fea0003800000 */
.L_x_0:
[----:B------:R-:W-:-:S00]  /*10e0*/  BRA `(.L_x_0) ;  /* 0xfffffffc00fc7947 */ /* 0x000fc0000383ffff */
[----:B------:R-:W-:-:S00]  /*10f0*/  NOP ;  /* 0x0000000000007918 */ /* 0x000fc00000000000 */
        /* <DEDUP_REMOVED lines=8> */
.L_x_1:


//--------------------- .nv.global.init           --------------------------
	.section	.nv.global.init,"aw",@progbits
.nv.global.init:
	.type		_$_str,@object
	.size		_$_str,(.L_0 - _$_str)
_$_str:
        /*0000*/ 	.byte	0x5f, 0x5f, 0x43, 0x55, 0x44, 0x41, 0x5f, 0x46, 0x54, 0x5a, 0x00
.L_0:


//--------------------- .nv.shared.triton_red_fused_convolution_native_layer_norm_6 --------------------------
	.section	.nv.shared.triton_red_fused_convolution_native_layer_norm_6,"aw",@nobits
	.sectionflags	@""
	.align	16
	.zero		1024


//--------------------- .nv.constant0.triton_red_fused_convolution_native_layer_norm_6 --------------------------
	.section	.nv.constant0.triton_red_fused_convolution_native_layer_norm_6,"a",@progbits
	.sectionflags	@""
	.align	4
.nv.constant0.triton_red_fused_convolution_native_layer_norm_6:
	.zero		592
